//
// Generated by NVIDIA NVVM Compiler
//
// Compiler Build ID: CL-36424714
// Cuda compilation tools, release 13.0, V13.0.88
// Based on NVVM 20.0.0
//

.version 9.0
.target sm_100
.address_size 64

	// .globl	_Z4showv
.extern .func  (.param .b32 func_retval0) vprintf
(
	.param .b64 vprintf_param_0,
	.param .b64 vprintf_param_1
)
;
.global .align 1 .b8 $str[101] = {98, 108, 111, 99, 107, 95, 105, 100, 46, 120, 58, 32, 37, 100, 32, 44, 32, 98, 108, 111, 99, 107, 95, 105, 100, 46, 121, 58, 32, 37, 100, 32, 44, 98, 108, 111, 99, 107, 95, 105, 100, 46, 122, 58, 32, 37, 100, 32, 44, 116, 104, 114, 101, 97, 100, 95, 105, 100, 46, 120, 58, 32, 37, 100, 32, 44, 116, 104, 114, 101, 97, 100, 95, 105, 100, 46, 121, 58, 32, 37, 100, 32, 44, 116, 104, 114, 101, 97, 100, 95, 105, 100, 46, 122, 58, 32, 37, 100, 32, 10};
.global .align 1 .b8 $str$1[56] = {116, 104, 114, 101, 97, 100, 95, 105, 100, 58, 32, 37, 100, 44, 32, 98, 108, 111, 99, 107, 95, 120, 58, 32, 37, 100, 44, 32, 98, 108, 111, 99, 107, 95, 121, 58, 32, 37, 100, 44, 32, 103, 105, 100, 58, 32, 37, 100, 32, 58, 32, 37, 100, 32, 10};
.global .align 1 .b8 $str$2[14] = {103, 105, 100, 58, 32, 37, 100, 58, 32, 37, 100, 32, 10};
.global .align 1 .b8 $str$3[44] = {116, 104, 101, 32, 103, 105, 100, 32, 105, 115, 32, 115, 109, 97, 108, 108, 101, 114, 32, 116, 104, 97, 110, 32, 115, 105, 122, 101, 33, 32, 103, 105, 100, 58, 32, 37, 100, 58, 32, 37, 100, 32, 10};
.global .align 1 .b8 $str$4[15] = {103, 105, 100, 58, 32, 37, 100, 32, 58, 32, 37, 100, 32, 10};
.global .align 1 .b8 $str$5[31] = {103, 105, 100, 58, 32, 37, 100, 44, 32, 97, 58, 32, 37, 100, 44, 32, 98, 58, 32, 37, 100, 44, 32, 97, 43, 98, 61, 37, 100, 10};

.visible .entry _Z4showv()
{
	.local .align 8 .b8 	__local_depot0[24];
	.reg .b64 	%SP;
	.reg .b64 	%SPL;
	.reg .b32 	%r<9>;
	.reg .b64 	%rd<5>;

	mov.u64 	%SPL, __local_depot0;
	cvta.local.u64 	%SP, %SPL;
	add.u64 	%rd1, %SP, 0;
	add.u64 	%rd2, %SPL, 0;
	mov.u32 	%r1, %ctaid.x;
	mov.u32 	%r2, %ctaid.y;
	mov.u32 	%r3, %ctaid.z;
	mov.u32 	%r4, %tid.x;
	mov.u32 	%r5, %tid.y;
	mov.u32 	%r6, %tid.z;
	st.local.v2.u32 	[%rd2], {%r1, %r2};
	st.local.v2.u32 	[%rd2+8], {%r3, %r4};
	st.local.v2.u32 	[%rd2+16], {%r5, %r6};
	mov.u64 	%rd3, $str;
	cvta.global.u64 	%rd4, %rd3;
	{ // callseq 0, 0
	.param .b64 param0;
	st.param.b64 	[param0], %rd4;
	.param .b64 param1;
	st.param.b64 	[param1], %rd1;
	.param .b32 retval0;
	call.uni (retval0), 
	vprintf, 
	(
	param0, 
	param1
	);
	ld.param.b32 	%r7, [retval0];
	} // callseq 0
	ret;

}
	// .globl	_Z13array_2d_gridPi
.visible .entry _Z13array_2d_gridPi(
	.param .u64 .ptr .align 1 _Z13array_2d_gridPi_param_0
)
{
	.local .align 8 .b8 	__local_depot1[24];
	.reg .b64 	%SP;
	.reg .b64 	%SPL;
	.reg .b32 	%r<11>;
	.reg .b64 	%rd<9>;

	mov.u64 	%SPL, __local_depot1;
	cvta.local.u64 	%SP, %SPL;
	ld.param.u64 	%rd1, [_Z13array_2d_gridPi_param_0];
	cvta.to.global.u64 	%rd2, %rd1;
	add.u64 	%rd3, %SP, 0;
	add.u64 	%rd4, %SPL, 0;
	mov.u32 	%r1, %ntid.x;
	mov.u32 	%r2, %ctaid.x;
	mov.u32 	%r3, %nctaid.x;
	mov.u32 	%r4, %ctaid.y;
	mov.u32 	%r5, %tid.x;
	mad.lo.s32 	%r6, %r4, %r3, %r2;
	mad.lo.s32 	%r7, %r6, %r1, %r5;
	mul.wide.s32 	%rd5, %r7, 4;
	add.s64 	%rd6, %rd2, %rd5;
	ld.global.u32 	%r8, [%rd6];
	st.local.v2.u32 	[%rd4], {%r5, %r2};
	st.local.v2.u32 	[%rd4+8], {%r4, %r7};
	st.local.u32 	[%rd4+16], %r8;
	mov.u64 	%rd7, $str$1;
	cvta.global.u64 	%rd8, %rd7;
	{ // callseq 1, 0
	.param .b64 param0;
	st.param.b64 	[param0], %rd8;
	.param .b64 param1;
	st.param.b64 	[param1], %rd3;
	.param .b32 retval0;
	call.uni (retval0), 
	vprintf, 
	(
	param0, 
	param1
	);
	ld.param.b32 	%r9, [retval0];
	} // callseq 1
	ret;

}
	// .globl	_Z13array_2dblockPi
.visible .entry _Z13array_2dblockPi(
	.param .u64 .ptr .align 1 _Z13array_2dblockPi_param_0
)
{
	.local .align 8 .b8 	__local_depot2[8];
	.reg .b64 	%SP;
	.reg .b64 	%SPL;
	.reg .b32 	%r<14>;
	.reg .b64 	%rd<9>;

	mov.u64 	%SPL, __local_depot2;
	cvta.local.u64 	%SP, %SPL;
	ld.param.u64 	%rd1, [_Z13array_2dblockPi_param_0];
	cvta.to.global.u64 	%rd2, %rd1;
	add.u64 	%rd3, %SP, 0;
	add.u64 	%rd4, %SPL, 0;
	mov.u32 	%r1, %tid.y;
	mov.u32 	%r2, %ntid.x;
	mov.u32 	%r3, %tid.x;
	mov.u32 	%r4, %ntid.y;
	mov.u32 	%r5, %ctaid.x;
	mov.u32 	%r6, %nctaid.x;
	mov.u32 	%r7, %ctaid.y;
	mad.lo.s32 	%r8, %r7, %r6, %r5;
	mad.lo.s32 	%r9, %r8, %r4, %r1;
	mad.lo.s32 	%r10, %r9, %r2, %r3;
	mul.wide.s32 	%rd5, %r10, 4;
	add.s64 	%rd6, %rd2, %rd5;
	ld.global.u32 	%r11, [%rd6];
	st.local.v2.u32 	[%rd4], {%r10, %r11};
	mov.u64 	%rd7, $str$2;
	cvta.global.u64 	%rd8, %rd7;
	{ // callseq 2, 0
	.param .b64 param0;
	st.param.b64 	[param0], %rd8;
	.param .b64 param1;
	st.param.b64 	[param1], %rd3;
	.param .b32 retval0;
	call.uni (retval0), 
	vprintf, 
	(
	param0, 
	param1
	);
	ld.param.b32 	%r12, [retval0];
	} // callseq 2
	ret;

}
	// .globl	_Z14array_2dblock2Pii
.visible .entry _Z14array_2dblock2Pii(
	.param .u64 .ptr .align 1 _Z14array_2dblock2Pii_param_0,
	.param .u32 _Z14array_2dblock2Pii_param_1
)
{
	.local .align 8 .b8 	__local_depot3[8];
	.reg .b64 	%SP;
	.reg .b64 	%SPL;
	.reg .pred 	%p<2>;
	.reg .b32 	%r<15>;
	.reg .b64 	%rd<9>;

	mov.u64 	%SPL, __local_depot3;
	cvta.local.u64 	%SP, %SPL;
	ld.param.u64 	%rd1, [_Z14array_2dblock2Pii_param_0];
	ld.param.u32 	%r2, [_Z14array_2dblock2Pii_param_1];
	mov.u32 	%r3, %tid.y;
	mov.u32 	%r4, %ntid.x;
	mov.u32 	%r5, %tid.x;
	mov.u32 	%r6, %ntid.y;
	mov.u32 	%r7, %ctaid.x;
	mov.u32 	%r8, %nctaid.x;
	mov.u32 	%r9, %ctaid.y;
	mad.lo.s32 	%r10, %r8, %r9, %r7;
	mad.lo.s32 	%r11, %r10, %r6, %r3;
	mad.lo.s32 	%r1, %r11, %r4, %r5;
	setp.ge.s32 	%p1, %r1, %r2;
	@%p1 bra 	$L__BB3_2;
	add.u64 	%rd2, %SP, 0;
	add.u64 	%rd3, %SPL, 0;
	cvta.to.global.u64 	%rd4, %rd1;
	mul.wide.s32 	%rd5, %r1, 4;
	add.s64 	%rd6, %rd4, %rd5;
	ld.global.u32 	%r12, [%rd6];
	st.local.v2.u32 	[%rd3], {%r1, %r12};
	mov.u64 	%rd7, $str$3;
	cvta.global.u64 	%rd8, %rd7;
	{ // callseq 3, 0
	.param .b64 param0;
	st.param.b64 	[param0], %rd8;
	.param .b64 param1;
	st.param.b64 	[param1], %rd2;
	.param .b32 retval0;
	call.uni (retval0), 
	vprintf, 
	(
	param0, 
	param1
	);
	ld.param.b32 	%r13, [retval0];
	} // callseq 3
$L__BB3_2:
	ret;

}
	// .globl	_Z8array_3dPii
.visible .entry _Z8array_3dPii(
	.param .u64 .ptr .align 1 _Z8array_3dPii_param_0,
	.param .u32 _Z8array_3dPii_param_1
)
{
	.local .align 8 .b8 	__local_depot4[8];
	.reg .b64 	%SP;
	.reg .b64 	%SPL;
	.reg .pred 	%p<2>;
	.reg .b32 	%r<22>;
	.reg .b64 	%rd<9>;

	mov.u64 	%SPL, __local_depot4;
	cvta.local.u64 	%SP, %SPL;
	ld.param.u64 	%rd1, [_Z8array_3dPii_param_0];
	ld.param.u32 	%r2, [_Z8array_3dPii_param_1];
	mov.u32 	%r3, %tid.y;
	mov.u32 	%r4, %ntid.x;
	mov.u32 	%r5, %ntid.z;
	mov.u32 	%r6, %tid.z;
	mov.u32 	%r7, %tid.x;
	mov.u32 	%r8, %ntid.y;
	mov.u32 	%r9, %ctaid.x;
	mov.u32 	%r10, %ctaid.z;
	mov.u32 	%r11, %nctaid.x;
	mov.u32 	%r12, %ctaid.y;
	mov.u32 	%r13, %nctaid.z;
	mad.lo.s32 	%r14, %r13, %r12, %r10;
	mad.lo.s32 	%r15, %r14, %r11, %r9;
	mul.lo.s32 	%r16, %r5, %r8;
	mad.lo.s32 	%r17, %r3, %r5, %r6;
	mad.lo.s32 	%r18, %r16, %r15, %r17;
	mad.lo.s32 	%r1, %r18, %r4, %r7;
	setp.ge.s32 	%p1, %r1, %r2;
	@%p1 bra 	$L__BB4_2;
	add.u64 	%rd2, %SP, 0;
	add.u64 	%rd3, %SPL, 0;
	cvta.to.global.u64 	%rd4, %rd1;
	mul.wide.s32 	%rd5, %r1, 4;
	add.s64 	%rd6, %rd4, %rd5;
	ld.global.u32 	%r19, [%rd6];
	st.local.v2.u32 	[%rd3], {%r1, %r19};
	mov.u64 	%rd7, $str$4;
	cvta.global.u64 	%rd8, %rd7;
	{ // callseq 4, 0
	.param .b64 param0;
	st.param.b64 	[param0], %rd8;
	.param .b64 param1;
	st.param.b64 	[param1], %rd2;
	.param .b32 retval0;
	call.uni (retval0), 
	vprintf, 
	(
	param0, 
	param1
	);
	ld.param.b32 	%r20, [retval0];
	} // callseq 4
$L__BB4_2:
	ret;

}
	// .globl	_Z9sum_arrayPiS_S_i
.visible .entry _Z9sum_arrayPiS_S_i(
	.param .u64 .ptr .align 1 _Z9sum_arrayPiS_S_i_param_0,
	.param .u64 .ptr .align 1 _Z9sum_arrayPiS_S_i_param_1,
	.param .u64 .ptr .align 1 _Z9sum_arrayPiS_S_i_param_2,
	.param .u32 _Z9sum_arrayPiS_S_i_param_3
)
{
	.local .align 16 .b8 	__local_depot5[16];
	.reg .b64 	%SP;
	.reg .b64 	%SPL;
	.reg .pred 	%p<2>;
	.reg .b32 	%r<13>;
	.reg .b64 	%rd<15>;

	mov.u64 	%SPL, __local_depot5;
	cvta.local.u64 	%SP, %SPL;
	ld.param.u64 	%rd1, [_Z9sum_arrayPiS_S_i_param_0];
	ld.param.u64 	%rd2, [_Z9sum_arrayPiS_S_i_param_1];
	ld.param.u64 	%rd3, [_Z9sum_arrayPiS_S_i_param_2];
	ld.param.u32 	%r2, [_Z9sum_arrayPiS_S_i_param_3];
	mov.u32 	%r3, %tid.x;
	mov.u32 	%r4, %ctaid.x;
	mov.u32 	%r5, %ntid.x;
	mad.lo.s32 	%r1, %r4, %r5, %r3;
	setp.ge.s32 	%p1, %r1, %r2;
	@%p1 bra 	$L__BB5_2;
	add.u64 	%rd4, %SP, 0;
	add.u64 	%rd5, %SPL, 0;
	cvta.to.global.u64 	%rd6, %rd1;
	cvta.to.global.u64 	%rd7, %rd2;
	cvta.to.global.u64 	%rd8, %rd3;
	mul.wide.s32 	%rd9, %r1, 4;
	add.s64 	%rd10, %rd6, %rd9;
	ld.global.u32 	%r6, [%rd10];
	add.s64 	%rd11, %rd7, %rd9;
	ld.global.u32 	%r7, [%rd11];
	add.s32 	%r8, %r7, %r6;
	add.s64 	%rd12, %rd8, %rd9;
	st.global.u32 	[%rd12], %r8;
	ld.global.u32 	%r9, [%rd10];
	ld.global.u32 	%r10, [%rd11];
	st.local.v4.u32 	[%rd5], {%r1, %r9, %r10, %r8};
	mov.u64 	%rd13, $str$5;
	cvta.global.u64 	%rd14, %rd13;
	{ // callseq 5, 0
	.param .b64 param0;
	st.param.b64 	[param0], %rd14;
	.param .b64 param1;
	st.param.b64 	[param1], %rd4;
	.param .b32 retval0;
	call.uni (retval0), 
	vprintf, 
	(
	param0, 
	param1
	);
	ld.param.b32 	%r11, [retval0];
	} // callseq 5
$L__BB5_2:
	ret;

}


// ===== COMPILED SASS (sm_100) =====

	.target	sm_100

	.elftype	@"ET_EXEC"


//--------------------- .note.nv.tkinfo           --------------------------
	.section	.note.nv.tkinfo,"",@"SHT_NOTE"
	.sectionflags	@"SHF_NOTE_NV_TKINFO"
	.tkinfo
        /*0018*/ 	.word	0x00000002
        /*0030*/ 	.string	""
        /*0030*/ 	.string	"ptxas"
        /*0030*/ 	.string	"Cuda compilation tools, release 13.0, V13.0.88"
        /*0030*/ 	.string	"Build cuda_13.0.r13.0/compiler.36424714_0"
        /*0030*/ 	.string	"-arch sm_100 -m 64 "



//--------------------- .note.nv.cuinfo           --------------------------
	.section	.note.nv.cuinfo,"",@"SHT_NOTE"
	.sectionflags	@"SHF_NOTE_NV_CUINFO"
        /*0018*/ 	.short	0x0002
        /*001a*/ 	.short	0x0064
        /*001c*/ 	.short	0x0082
	.zero		2


//--------------------- .nv.info                  --------------------------
	.section	.nv.info,"",@"SHT_CUDA_INFO"
	.align	4


	//----- nvinfo : EIATTR_REGCOUNT
	.align		4
        /*0000*/ 	.byte	0x04, 0x2f
        /*0002*/ 	.short	(.L_7 - .L_6)
	.align		4
.L_6:
        /*0004*/ 	.word	index@(_Z4showv)
        /*0008*/ 	.word	0x00000018


	//----- nvinfo : EIATTR_FRAME_SIZE
	.align		4
.L_7:
        /*000c*/ 	.byte	0x04, 0x11
        /*000e*/ 	.short	(.L_9 - .L_8)
	.align		4
.L_8:
        /*0010*/ 	.word	index@(_Z4showv)
        /*0014*/ 	.word	0x00000018


	//----- nvinfo : EIATTR_REGCOUNT
	.align		4
.L_9:
        /*0018*/ 	.byte	0x04, 0x2f
        /*001a*/ 	.short	(.L_11 - .L_10)
	.align		4
.L_10:
        /*001c*/ 	.word	index@(_Z13array_2d_gridPi)
        /*0020*/ 	.word	0x00000018


	//----- nvinfo : EIATTR_FRAME_SIZE
	.align		4
.L_11:
        /*0024*/ 	.byte	0x04, 0x11
        /*0026*/ 	.short	(.L_13 - .L_12)
	.align		4
.L_12:
        /*0028*/ 	.word	index@(_Z13array_2d_gridPi)
        /*002c*/ 	.word	0x00000018


	//----- nvinfo : EIATTR_REGCOUNT
	.align		4
.L_13:
        /*0030*/ 	.byte	0x04, 0x2f
        /*0032*/ 	.short	(.L_15 - .L_14)
	.align		4
.L_14:
        /*0034*/ 	.word	index@(_Z13array_2dblockPi)
        /*0038*/ 	.word	0x00000018


	//----- nvinfo : EIATTR_FRAME_SIZE
	.align		4
.L_15:
        /*003c*/ 	.byte	0x04, 0x11
        /*003e*/ 	.short	(.L_17 - .L_16)
	.align		4
.L_16:
        /*0040*/ 	.word	index@(_Z13array_2dblockPi)
        /*0044*/ 	.word	0x00000008


	//----- nvinfo : EIATTR_REGCOUNT
	.align		4
.L_17:
        /*0048*/ 	.byte	0x04, 0x2f
        /*004a*/ 	.short	(.L_19 - .L_18)
	.align		4
.L_18:
        /*004c*/ 	.word	index@(_Z14array_2dblock2Pii)
        /*0050*/ 	.word	0x00000018


	//----- nvinfo : EIATTR_FRAME_SIZE
	.align		4
.L_19:
        /*0054*/ 	.byte	0x04, 0x11
        /*0056*/ 	.short	(.L_21 - .L_20)
	.align		4
.L_20:
        /*0058*/ 	.word	index@(_Z14array_2dblock2Pii)
        /*005c*/ 	.word	0x00000008


	//----- nvinfo : EIATTR_REGCOUNT
	.align		4
.L_21:
        /*0060*/ 	.byte	0x04, 0x2f
        /*0062*/ 	.short	(.L_23 - .L_22)
	.align		4
.L_22:
        /*0064*/ 	.word	index@(_Z8array_3dPii)
        /*0068*/ 	.word	0x00000018


	//----- nvinfo : EIATTR_FRAME_SIZE
	.align		4
.L_23:
        /*006c*/ 	.byte	0x04, 0x11
        /*006e*/ 	.short	(.L_25 - .L_24)
	.align		4
.L_24:
        /*0070*/ 	.word	index@(_Z8array_3dPii)
        /*0074*/ 	.word	0x00000008


	//----- nvinfo : EIATTR_REGCOUNT
	.align		4
.L_25:
        /*0078*/ 	.byte	0x04, 0x2f
        /*007a*/ 	.short	(.L_27 - .L_26)
	.align		4
.L_26:
        /*007c*/ 	.word	index@(_Z9sum_arrayPiS_S_i)
        /*0080*/ 	.word	0x00000018


	//----- nvinfo : EIATTR_FRAME_SIZE
	.align		4
.L_27:
        /*0084*/ 	.byte	0x04, 0x11
        /*0086*/ 	.short	(.L_29 - .L_28)
	.align		4
.L_28:
        /*0088*/ 	.word	index@(_Z9sum_arrayPiS_S_i)
        /*008c*/ 	.word	0x00000010


	//----- nvinfo : EIATTR_MIN_STACK_SIZE
	.align		4
.L_29:
        /*0090*/ 	.byte	0x04, 0x12
        /*0092*/ 	.short	(.L_31 - .L_30)
	.align		4
.L_30:
        /*0094*/ 	.word	index@(_Z9sum_arrayPiS_S_i)
        /*0098*/ 	.word	0x00000010


	//----- nvinfo : EIATTR_MIN_STACK_SIZE
	.align		4
.L_31:
        /*009c*/ 	.byte	0x04, 0x12
        /*009e*/ 	.short	(.L_33 - .L_32)
	.align		4
.L_32:
        /*00a0*/ 	.word	index@(_Z8array_3dPii)
        /*00a4*/ 	.word	0x00000008


	//----- nvinfo : EIATTR_MIN_STACK_SIZE
	.align		4
.L_33:
        /*00a8*/ 	.byte	0x04, 0x12
        /*00aa*/ 	.short	(.L_35 - .L_34)
	.align		4
.L_34:
        /*00ac*/ 	.word	index@(_Z14array_2dblock2Pii)
        /*00b0*/ 	.word	0x00000008


	//----- nvinfo : EIATTR_MIN_STACK_SIZE
	.align		4
.L_35:
        /*00b4*/ 	.byte	0x04, 0x12
        /*00b6*/ 	.short	(.L_37 - .L_36)
	.align		4
.L_36:
        /*00b8*/ 	.word	index@(_Z13array_2dblockPi)
        /*00bc*/ 	.word	0x00000008


	//----- nvinfo : EIATTR_MIN_STACK_SIZE
	.align		4
.L_37:
        /*00c0*/ 	.byte	0x04, 0x12
        /*00c2*/ 	.short	(.L_39 - .L_38)
	.align		4
.L_38:
        /*00c4*/ 	.word	index@(_Z13array_2d_gridPi)
        /*00c8*/ 	.word	0x00000018


	//----- nvinfo : EIATTR_MIN_STACK_SIZE
	.align		4
.L_39:
        /*00cc*/ 	.byte	0x04, 0x12
        /*00ce*/ 	.short	(.L_41 - .L_40)
	.align		4
.L_40:
        /*00d0*/ 	.word	index@(_Z4showv)
        /*00d4*/ 	.word	0x00000018
.L_41:


//--------------------- .nv.compat                --------------------------
	.section	.nv.compat,"",@"SHT_CUDA_COMPAT_INFO"
	.align	4
        /*0000*/ 	.byte	0x02, 0x09, 0x00, 0x00, 0x02, 0x02, 0x01, 0x00, 0x02, 0x05, 0x05, 0x00, 0x03, 0x07, 0x01, 0x01
        /*0010*/ 	.byte	0x02, 0x03, 0x00, 0x00, 0x02, 0x06, 0x01, 0x00, 0x04, 0x0b, 0x08, 0x00, 0x09, 0x00, 0x00, 0x00
        /*0020*/ 	.byte	0x00, 0x00, 0x00, 0x00


//--------------------- .nv.info._Z9sum_arrayPiS_S_i --------------------------
	.section	.nv.info._Z9sum_arrayPiS_S_i,"",@"SHT_CUDA_INFO"
	.sectionflags	@""
	.align	4


	//----- nvinfo : EIATTR_CUDA_API_VERSION
	.align		4
        /*0000*/ 	.byte	0x04, 0x37
        /*0002*/ 	.short	(.L_43 - .L_42)
.L_42:
        /*0004*/ 	.word	0x00000082


	//----- nvinfo : EIATTR_KPARAM_INFO
	.align		4
.L_43:
        /*0008*/ 	.byte	0x04, 0x17
        /*000a*/ 	.short	(.L_45 - .L_44)
.L_44:
        /*000c*/ 	.word	0x00000000
        /*0010*/ 	.short	0x0003
        /*0012*/ 	.short	0x0018
        /*0014*/ 	.byte	0x00, 0xf0, 0x11, 0x00


	//----- nvinfo : EIATTR_KPARAM_INFO
	.align		4
.L_45:
        /*0018*/ 	.byte	0x04, 0x17
        /*001a*/ 	.short	(.L_47 - .L_46)
.L_46:
        /*001c*/ 	.word	0x00000000
        /*0020*/ 	.short	0x0002
        /*0022*/ 	.short	0x0010
        /*0024*/ 	.byte	0x00, 0xf5, 0x21, 0x00


	//----- nvinfo : EIATTR_KPARAM_INFO
	.align		4
.L_47:
        /*0028*/ 	.byte	0x04, 0x17
        /*002a*/ 	.short	(.L_49 - .L_48)
.L_48:
        /*002c*/ 	.word	0x00000000
        /*0030*/ 	.short	0x0001
        /*0032*/ 	.short	0x0008
        /*0034*/ 	.byte	0x00, 0xf5, 0x21, 0x00


	//----- nvinfo : EIATTR_KPARAM_INFO
	.align		4
.L_49:
        /*0038*/ 	.byte	0x04, 0x17
        /*003a*/ 	.short	(.L_51 - .L_50)
.L_50:
        /*003c*/ 	.word	0x00000000
        /*0040*/ 	.short	0x0000
        /*0042*/ 	.short	0x0000
        /*0044*/ 	.byte	0x00, 0xf5, 0x21, 0x00


	//----- nvinfo : EIATTR_SPARSE_MMA_MASK
	.align		4
.L_51:
        /*0048*/ 	.byte	0x03, 0x50
        /*004a*/ 	.short	0x0000


	//----- nvinfo : EIATTR_MAXREG_COUNT
	.align		4
        /*004c*/ 	.byte	0x03, 0x1b
        /*004e*/ 	.short	0x00ff


	//----- nvinfo : EIATTR_EXTERNS
	.align		4
        /*0050*/ 	.byte	0x04, 0x0f
        /*0052*/ 	.short	(.L_53 - .L_52)


	//   ....[0]....
	.align		4
.L_52:
        /*0054*/ 	.word	index@(vprintf)


	//----- nvinfo : EIATTR_MERCURY_ISA_VERSION
	.align		4
.L_53:
        /*0058*/ 	.byte	0x03, 0x5f
        /*005a*/ 	.short	0x0101


	//----- nvinfo : EIATTR_VRC_CTA_INIT_COUNT
	.align		4
        /*005c*/ 	.byte	0x02, 0x4a
	.zero		1
	.zero		1


	//----- nvinfo : EIATTR_SYSCALL_OFFSETS
	.align		4
        /*0060*/ 	.byte	0x04, 0x46
        /*0062*/ 	.short	(.L_55 - .L_54)


	//   ....[0]....
.L_54:
        /*0064*/ 	.word	0x00000210


	//----- nvinfo : EIATTR_EXIT_INSTR_OFFSETS
	.align		4
.L_55:
        /*0068*/ 	.byte	0x04, 0x1c
        /*006a*/ 	.short	(.L_57 - .L_56)


	//   ....[0]....
.L_56:
        /*006c*/ 	.word	0x000000c0


	//   ....[1]....
        /*0070*/ 	.word	0x00000220


	//----- nvinfo : EIATTR_CRS_STACK_SIZE
	.align		4
.L_57:
        /*0074*/ 	.byte	0x04, 0x1e
        /*0076*/ 	.short	(.L_59 - .L_58)
.L_58:
        /*0078*/ 	.word	0x00000000


	//----- nvinfo : EIATTR_CBANK_PARAM_SIZE
	.align		4
.L_59:
        /*007c*/ 	.byte	0x03, 0x19
        /*007e*/ 	.short	0x001c


	//----- nvinfo : EIATTR_PARAM_CBANK
	.align		4
        /*0080*/ 	.byte	0x04, 0x0a
        /*0082*/ 	.short	(.L_61 - .L_60)
	.align		4
.L_60:
        /*0084*/ 	.word	index@(.nv.constant0._Z9sum_arrayPiS_S_i)
        /*0088*/ 	.short	0x0380
        /*008a*/ 	.short	0x001c


	//----- nvinfo : EIATTR_SW_WAR
	.align		4
.L_61:
        /*008c*/ 	.byte	0x04, 0x36
        /*008e*/ 	.short	(.L_63 - .L_62)
.L_62:
        /*0090*/ 	.word	0x00000008
.L_63:


//--------------------- .nv.info._Z8array_3dPii   --------------------------
	.section	.nv.info._Z8array_3dPii,"",@"SHT_CUDA_INFO"
	.sectionflags	@""
	.align	4


	//----- nvinfo : EIATTR_CUDA_API_VERSION
	.align		4
        /*0000*/ 	.byte	0x04, 0x37
        /*0002*/ 	.short	(.L_65 - .L_64)
.L_64:
        /*0004*/ 	.word	0x00000082


	//----- nvinfo : EIATTR_KPARAM_INFO
	.align		4
.L_65:
        /*0008*/ 	.byte	0x04, 0x17
        /*000a*/ 	.short	(.L_67 - .L_66)
.L_66:
        /*000c*/ 	.word	0x00000000
        /*0010*/ 	.short	0x0001
        /*0012*/ 	.short	0x0008
        /*0014*/ 	.byte	0x00, 0xf0, 0x11, 0x00


	//----- nvinfo : EIATTR_KPARAM_INFO
	.align		4
.L_67:
        /*0018*/ 	.byte	0x04, 0x17
        /*001a*/ 	.short	(.L_69 - .L_68)
.L_68:
        /*001c*/ 	.word	0x00000000
        /*0020*/ 	.short	0x0000
        /*0022*/ 	.short	0x0000
        /*0024*/ 	.byte	0x00, 0xf5, 0x21, 0x00


	//----- nvinfo : EIATTR_SPARSE_MMA_MASK
	.align		4
.L_69:
        /*0028*/ 	.byte	0x03, 0x50
        /*002a*/ 	.short	0x0000


	//----- nvinfo : EIATTR_MAXREG_COUNT
	.align		4
        /*002c*/ 	.byte	0x03, 0x1b
        /*002e*/ 	.short	0x00ff


	//----- nvinfo : EIATTR_EXTERNS
	.align		4
        /*0030*/ 	.byte	0x04, 0x0f
        /*0032*/ 	.short	(.L_71 - .L_70)


	//   ....[0]....
	.align		4
.L_70:
        /*0034*/ 	.word	index@(vprintf)


	//----- nvinfo : EIATTR_MERCURY_ISA_VERSION
	.align		4
.L_71:
        /*0038*/ 	.byte	0x03, 0x5f
        /*003a*/ 	.short	0x0101


	//----- nvinfo : EIATTR_VRC_CTA_INIT_COUNT
	.align		4
        /*003c*/ 	.byte	0x02, 0x4a
	.zero		1
	.zero		1


	//----- nvinfo : EIATTR_SYSCALL_OFFSETS
	.align		4
        /*0040*/ 	.byte	0x04, 0x46
        /*0042*/ 	.short	(.L_73 - .L_72)


	//   ....[0]....
.L_72:
        /*0044*/ 	.word	0x00000250


	//----- nvinfo : EIATTR_EXIT_INSTR_OFFSETS
	.align		4
.L_73:
        /*0048*/ 	.byte	0x04, 0x1c
        /*004a*/ 	.short	(.L_75 - .L_74)


	//   ....[0]....
.L_74:
        /*004c*/ 	.word	0x00000190


	//   ....[1]....
        /*0050*/ 	.word	0x00000260


	//----- nvinfo : EIATTR_CRS_STACK_SIZE
	.align		4
.L_75:
        /*0054*/ 	.byte	0x04, 0x1e
        /*0056*/ 	.short	(.L_77 - .L_76)
.L_76:
        /*0058*/ 	.word	0x00000000


	//----- nvinfo : EIATTR_CBANK_PARAM_SIZE
	.align		4
.L_77:
        /*005c*/ 	.byte	0x03, 0x19
        /*005e*/ 	.short	0x000c


	//----- nvinfo : EIATTR_PARAM_CBANK
	.align		4
        /*0060*/ 	.byte	0x04, 0x0a
        /*0062*/ 	.short	(.L_79 - .L_78)
	.align		4
.L_78:
        /*0064*/ 	.word	index@(.nv.constant0._Z8array_3dPii)
        /*0068*/ 	.short	0x0380
        /*006a*/ 	.short	0x000c


	//----- nvinfo : EIATTR_SW_WAR
	.align		4
.L_79:
        /*006c*/ 	.byte	0x04, 0x36
        /*006e*/ 	.short	(.L_81 - .L_80)
.L_80:
        /*0070*/ 	.word	0x00000008
.L_81:


//--------------------- .nv.info._Z14array_2dblock2Pii --------------------------
	.section	.nv.info._Z14array_2dblock2Pii,"",@"SHT_CUDA_INFO"
	.sectionflags	@""
	.align	4


	//----- nvinfo : EIATTR_CUDA_API_VERSION
	.align		4
        /*0000*/ 	.byte	0x04, 0x37
        /*0002*/ 	.short	(.L_83 - .L_82)
.L_82:
        /*0004*/ 	.word	0x00000082


	//----- nvinfo : EIATTR_KPARAM_INFO
	.align		4
.L_83:
        /*0008*/ 	.byte	0x04, 0x17
        /*000a*/ 	.short	(.L_85 - .L_84)
.L_84:
        /*000c*/ 	.word	0x00000000
        /*0010*/ 	.short	0x0001
        /*0012*/ 	.short	0x0008
        /*0014*/ 	.byte	0x00, 0xf0, 0x11, 0x00


	//----- nvinfo : EIATTR_KPARAM_INFO
	.align		4
.L_85:
        /*0018*/ 	.byte	0x04, 0x17
        /*001a*/ 	.short	(.L_87 - .L_86)
.L_86:
        /*001c*/ 	.word	0x00000000
        /*0020*/ 	.short	0x0000
        /*0022*/ 	.short	0x0000
        /*0024*/ 	.byte	0x00, 0xf5, 0x21, 0x00


	//----- nvinfo : EIATTR_SPARSE_MMA_MASK
	.align		4
.L_87:
        /*0028*/ 	.byte	0x03, 0x50
        /*002a*/ 	.short	0x0000


	//----- nvinfo : EIATTR_MAXREG_COUNT
	.align		4
        /*002c*/ 	.byte	0x03, 0x1b
        /*002e*/ 	.short	0x00ff


	//----- nvinfo : EIATTR_EXTERNS
	.align		4
        /*0030*/ 	.byte	0x04, 0x0f
        /*0032*/ 	.short	(.L_89 - .L_88)


	//   ....[0]....
	.align		4
.L_88:
        /*0034*/ 	.word	index@(vprintf)


	//----- nvinfo : EIATTR_MERCURY_ISA_VERSION
	.align		4
.L_89:
        /*0038*/ 	.byte	0x03, 0x5f
        /*003a*/ 	.short	0x0101


	//----- nvinfo : EIATTR_VRC_CTA_INIT_COUNT
	.align		4
        /*003c*/ 	.byte	0x02, 0x4a
	.zero		1
	.zero		1


	//----- nvinfo : EIATTR_SYSCALL_OFFSETS
	.align		4
        /*0040*/ 	.byte	0x04, 0x46
        /*0042*/ 	.short	(.L_91 - .L_90)


	//   ....[0]....
.L_90:
        /*0044*/ 	.word	0x000001e0


	//----- nvinfo : EIATTR_EXIT_INSTR_OFFSETS
	.align		4
.L_91:
        /*0048*/ 	.byte	0x04, 0x1c
        /*004a*/ 	.short	(.L_93 - .L_92)


	//   ....[0]....
.L_92:
        /*004c*/ 	.word	0x00000120


	//   ....[1]....
        /*0050*/ 	.word	0x000001f0


	//----- nvinfo : EIATTR_CRS_STACK_SIZE
	.align		4
.L_93:
        /*0054*/ 	.byte	0x04, 0x1e
        /*0056*/ 	.short	(.L_95 - .L_94)
.L_94:
        /*0058*/ 	.word	0x00000000


	//----- nvinfo : EIATTR_CBANK_PARAM_SIZE
	.align		4
.L_95:
        /*005c*/ 	.byte	0x03, 0x19
        /*005e*/ 	.short	0x000c


	//----- nvinfo : EIATTR_PARAM_CBANK
	.align		4
        /*0060*/ 	.byte	0x04, 0x0a
        /*0062*/ 	.short	(.L_97 - .L_96)
	.align		4
.L_96:
        /*0064*/ 	.word	index@(.nv.constant0._Z14array_2dblock2Pii)
        /*0068*/ 	.short	0x0380
        /*006a*/ 	.short	0x000c


	//----- nvinfo : EIATTR_SW_WAR
	.align		4
.L_97:
        /*006c*/ 	.byte	0x04, 0x36
        /*006e*/ 	.short	(.L_99 - .L_98)
.L_98:
        /*0070*/ 	.word	0x00000008
.L_99:


//--------------------- .nv.info._Z13array_2dblockPi --------------------------
	.section	.nv.info._Z13array_2dblockPi,"",@"SHT_CUDA_INFO"
	.sectionflags	@""
	.align	4


	//----- nvinfo : EIATTR_CUDA_API_VERSION
	.align		4
        /*0000*/ 	.byte	0x04, 0x37
        /*0002*/ 	.short	(.L_101 - .L_100)
.L_100:
        /*0004*/ 	.word	0x00000082


	//----- nvinfo : EIATTR_KPARAM_INFO
	.align		4
.L_101:
        /*0008*/ 	.byte	0x04, 0x17
        /*000a*/ 	.short	(.L_103 - .L_102)
.L_102:
        /*000c*/ 	.word	0x00000000
        /*0010*/ 	.short	0x0000
        /*0012*/ 	.short	0x0000
        /*0014*/ 	.byte	0x00, 0xf5, 0x21, 0x00


	//----- nvinfo : EIATTR_SPARSE_MMA_MASK
	.align		4
.L_103:
        /*0018*/ 	.byte	0x03, 0x50
        /*001a*/ 	.short	0x0000


	//----- nvinfo : EIATTR_MAXREG_COUNT
	.align		4
        /*001c*/ 	.byte	0x03, 0x1b
        /*001e*/ 	.short	0x00ff


	//----- nvinfo : EIATTR_EXTERNS
	.align		4
        /*0020*/ 	.byte	0x04, 0x0f
        /*0022*/ 	.short	(.L_105 - .L_104)


	//   ....[0]....
	.align		4
.L_104:
        /*0024*/ 	.word	index@(vprintf)


	//----- nvinfo : EIATTR_MERCURY_ISA_VERSION
	.align		4
.L_105:
        /*0028*/ 	.byte	0x03, 0x5f
        /*002a*/ 	.short	0x0101


	//----- nvinfo : EIATTR_VRC_CTA_INIT_COUNT
	.align		4
        /*002c*/ 	.byte	0x02, 0x4a
	.zero		1
	.zero		1


	//----- nvinfo : EIATTR_SYSCALL_OFFSETS
	.align		4
        /*0030*/ 	.byte	0x04, 0x46
        /*0032*/ 	.short	(.L_107 - .L_106)


	//   ....[0]....
.L_106:
        /*0034*/ 	.word	0x000001b0


	//----- nvinfo : EIATTR_EXIT_INSTR_OFFSETS
	.align		4
.L_107:
        /*0038*/ 	.byte	0x04, 0x1c
        /*003a*/ 	.short	(.L_109 - .L_108)


	//   ....[0]....
.L_108:
        /*003c*/ 	.word	0x000001c0


	//----- nvinfo : EIATTR_CBANK_PARAM_SIZE
	.align		4
.L_109:
        /*0040*/ 	.byte	0x03, 0x19
        /*0042*/ 	.short	0x0008


	//----- nvinfo : EIATTR_PARAM_CBANK
	.align		4
        /*0044*/ 	.byte	0x04, 0x0a
        /*0046*/ 	.short	(.L_111 - .L_110)
	.align		4
.L_110:
        /*0048*/ 	.word	index@(.nv.constant0._Z13array_2dblockPi)
        /*004c*/ 	.short	0x0380
        /*004e*/ 	.short	0x0008


	//----- nvinfo : EIATTR_SW_WAR
	.align		4
.L_111:
        /*0050*/ 	.byte	0x04, 0x36
        /*0052*/ 	.short	(.L_113 - .L_112)
.L_112:
        /*0054*/ 	.word	0x00000008
.L_113:


//--------------------- .nv.info._Z13array_2d_gridPi --------------------------
	.section	.nv.info._Z13array_2d_gridPi,"",@"SHT_CUDA_INFO"
	.sectionflags	@""
	.align	4


	//----- nvinfo : EIATTR_CUDA_API_VERSION
	.align		4
        /*0000*/ 	.byte	0x04, 0x37
        /*0002*/ 	.short	(.L_115 - .L_114)
.L_114:
        /*0004*/ 	.word	0x00000082


	//----- nvinfo : EIATTR_KPARAM_INFO
	.align		4
.L_115:
        /*0008*/ 	.byte	0x04, 0x17
        /*000a*/ 	.short	(.L_117 - .L_116)
.L_116:
        /*000c*/ 	.word	0x00000000
        /*0010*/ 	.short	0x0000
        /*0012*/ 	.short	0x0000
        /*0014*/ 	.byte	0x00, 0xf5, 0x21, 0x00


	//----- nvinfo : EIATTR_SPARSE_MMA_MASK
	.align		4
.L_117:
        /*0018*/ 	.byte	0x03, 0x50
        /*001a*/ 	.short	0x0000


	//----- nvinfo : EIATTR_MAXREG_COUNT
	.align		4
        /*001c*/ 	.byte	0x03, 0x1b
        /*001e*/ 	.short	0x00ff


	//----- nvinfo : EIATTR_EXTERNS
	.align		4
        /*0020*/ 	.byte	0x04, 0x0f
        /*0022*/ 	.short	(.L_119 - .L_118)


	//   ....[0]....
	.align		4
.L_118:
        /*0024*/ 	.word	index@(vprintf)


	//----- nvinfo : EIATTR_MERCURY_ISA_VERSION
	.align		4
.L_119:
        /*0028*/ 	.byte	0x03, 0x5f
        /*002a*/ 	.short	0x0101


	//----- nvinfo : EIATTR_VRC_CTA_INIT_COUNT
	.align		4
        /*002c*/ 	.byte	0x02, 0x4a
	.zero		1
	.zero		1


	//----- nvinfo : EIATTR_SYSCALL_OFFSETS
	.align		4
        /*0030*/ 	.byte	0x04, 0x46
        /*0032*/ 	.short	(.L_121 - .L_120)


	//   ....[0]....
.L_120:
        /*0034*/ 	.word	0x000001a0


	//----- nvinfo : EIATTR_EXIT_INSTR_OFFSETS
	.align		4
.L_121:
        /*0038*/ 	.byte	0x04, 0x1c
        /*003a*/ 	.short	(.L_123 - .L_122)


	//   ....[0]....
.L_122:
        /*003c*/ 	.word	0x000001b0


	//----- nvinfo : EIATTR_CBANK_PARAM_SIZE
	.align		4
.L_123:
        /*0040*/ 	.byte	0x03, 0x19
        /*0042*/ 	.short	0x0008


	//----- nvinfo : EIATTR_PARAM_CBANK
	.align		4
        /*0044*/ 	.byte	0x04, 0x0a
        /*0046*/ 	.short	(.L_125 - .L_124)
	.align		4
.L_124:
        /*0048*/ 	.word	index@(.nv.constant0._Z13array_2d_gridPi)
        /*004c*/ 	.short	0x0380
        /*004e*/ 	.short	0x0008


	//----- nvinfo : EIATTR_SW_WAR
	.align		4
.L_125:
        /*0050*/ 	.byte	0x04, 0x36
        /*0052*/ 	.short	(.L_127 - .L_126)
.L_126:
        /*0054*/ 	.word	0x00000008
.L_127:


//--------------------- .nv.info._Z4showv         --------------------------
	.section	.nv.info._Z4showv,"",@"SHT_CUDA_INFO"
	.sectionflags	@""
	.align	4


	//----- nvinfo : EIATTR_CUDA_API_VERSION
	.align		4
        /*0000*/ 	.byte	0x04, 0x37
        /*0002*/ 	.short	(.L_129 - .L_128)
.L_128:
        /*0004*/ 	.word	0x00000082


	//----- nvinfo : EIATTR_SPARSE_MMA_MASK
	.align		4
.L_129:
        /*0008*/ 	.byte	0x03, 0x50
        /*000a*/ 	.short	0x0000


	//----- nvinfo : EIATTR_MAXREG_COUNT
	.align		4
        /*000c*/ 	.byte	0x03, 0x1b
        /*000e*/ 	.short	0x00ff


	//----- nvinfo : EIATTR_EXTERNS
	.align		4
        /*0010*/ 	.byte	0x04, 0x0f
        /*0012*/ 	.short	(.L_131 - .L_130)


	//   ....[0]....
	.align		4
.L_130:
        /*0014*/ 	.word	index@(vprintf)


	//----- nvinfo : EIATTR_MERCURY_ISA_VERSION
	.align		4
.L_131:
        /*0018*/ 	.byte	0x03, 0x5f
        /*001a*/ 	.short	0x0101


	//----- nvinfo : EIATTR_VRC_CTA_INIT_COUNT
	.align		4
        /*001c*/ 	.byte	0x02, 0x4a
	.zero		1
	.zero		1


	//----- nvinfo : EIATTR_SYSCALL_OFFSETS
	.align		4
        /*0020*/ 	.byte	0x04, 0x46
        /*0022*/ 	.short	(.L_133 - .L_132)


	//   ....[0]....
.L_132:
        /*0024*/ 	.word	0x00000150


	//----- nvinfo : EIATTR_EXIT_INSTR_OFFSETS
	.align		4
.L_133:
        /*0028*/ 	.byte	0x04, 0x1c
        /*002a*/ 	.short	(.L_135 - .L_134)


	//   ....[0]....
.L_134:
        /*002c*/ 	.word	0x00000160


	//----- nvinfo : EIATTR_SW_WAR
	.align		4
.L_135:
        /*0030*/ 	.byte	0x04, 0x36
        /*0032*/ 	.short	(.L_137 - .L_136)
.L_136:
        /*0034*/ 	.word	0x00000008
.L_137:


//--------------------- .nv.callgraph             --------------------------
	.section	.nv.callgraph,"",@"SHT_CUDA_CALLGRAPH"
	.align	4
	.sectionentsize	8
	.align		4
        /*0000*/ 	.word	0x00000000
	.align		4
        /*0004*/ 	.word	0xffffffff
	.align		4
        /*0008*/ 	.word	index@(_Z9sum_arrayPiS_S_i)
	.align		4
        /*000c*/ 	.word	index@(vprintf)
	.align		4
        /*0010*/ 	.word	index@(_Z8array_3dPii)
	.align		4
        /*0014*/ 	.word	index@(vprintf)
	.align		4
        /*0018*/ 	.word	index@(_Z14array_2dblock2Pii)
	.align		4
        /*001c*/ 	.word	index@(vprintf)
	.align		4
        /*0020*/ 	.word	index@(_Z13array_2dblockPi)
	.align		4
        /*0024*/ 	.word	index@(vprintf)
	.align		4
        /*0028*/ 	.word	index@(_Z13array_2d_gridPi)
	.align		4
        /*002c*/ 	.word	index@(vprintf)
	.align		4
        /*0030*/ 	.word	index@(_Z4showv)
	.align		4
        /*0034*/ 	.word	index@(vprintf)
	.align		4
        /*0038*/ 	.word	0x00000000
	.align		4
        /*003c*/ 	.word	0xfffffffe
	.align		4
        /*0040*/ 	.word	0x00000000
	.align		4
        /*0044*/ 	.word	0xfffffffd
	.align		4
        /*0048*/ 	.word	0x00000000
	.align		4
        /*004c*/ 	.word	0xfffffffc


//--------------------- .nv.constant4             --------------------------
	.section	.nv.constant4,"a",@progbits
	.align	8
	.align		8
.nv.constant4:
        /*0000*/ 	.dword	vprintf
	.align		8
        /*0008*/ 	.dword	$str
	.align		8
        /*0010*/ 	.dword	$str$1
	.align		8
        /*0018*/ 	.dword	$str$2
	.align		8
        /*0020*/ 	.dword	$str$3
	.align		8
        /*0028*/ 	.dword	$str$4
	.align		8
        /*0030*/ 	.dword	$str$5


//--------------------- .text._Z9sum_arrayPiS_S_i --------------------------
	.section	.text._Z9sum_arrayPiS_S_i,"ax",@progbits
	.align	128
        .global         _Z9sum_arrayPiS_S_i
        .type           _Z9sum_arrayPiS_S_i,@function
        .size           _Z9sum_arrayPiS_S_i,(.L_x_12 - _Z9sum_arrayPiS_S_i)
        .other          _Z9sum_arrayPiS_S_i,@"STO_CUDA_ENTRY STV_DEFAULT"
_Z9sum_arrayPiS_S_i:
.text._Z9sum_arrayPiS_S_i:
[----:B------:R-:W0:Y:S01]  /*0000*/  LDC R1, c[0x0][0x37c] ;  /* 0x0000df00ff017b82 */ /* 0x000e220000000800 */
[----:B------:R-:W1:Y:S01]  /*0010*/  S2R R8, SR_TID.X ;  /* 0x0000000000087919 */ /* 0x000e620000002100 */
[----:B------:R-:W2:Y:S06]  /*0020*/  LDCU UR5, c[0x0][0x2fc] ;  /* 0x00005f80ff0577ac */ /* 0x000eac0008000800 */
[----:B------:R-:W1:Y:S01]  /*0030*/  S2UR UR6, SR_CTAID.X ;  /* 0x00000000000679c3 */ /* 0x000e620000002500 */
[----:B0-----:R-:W-:Y:S01]  /*0040*/  IADD3 R1, PT, PT, R1, -0x10, RZ ;  /* 0xfffffff001017810 */ /* 0x001fe20007ffe0ff */
[----:B------:R-:W0:Y:S01]  /*0050*/  LDCU UR7, c[0x0][0x398] ;  /* 0x00007300ff0777ac */ /* 0x000e220008000800 */
[----:B------:R-:W3:Y:S05]  /*0060*/  LDCU UR4, c[0x0][0x2f8] ;  /* 0x00005f00ff0477ac */ /* 0x000eea0008000800 */
[----:B------:R-:W1:Y:S01]  /*0070*/  LDC R3, c[0x0][0x360] ;  /* 0x0000d800ff037b82 */ /* 0x000e620000000800 */
[----:B---3--:R-:W-:-:S04]  /*0080*/  IADD3 R6, P1, PT, R1, UR4, RZ ;  /* 0x0000000401067c10 */ /* 0x008fc8000ff3e0ff */
[----:B--2---:R-:W-:Y:S01]  /*0090*/  IADD3.X R7, PT, PT, RZ, UR5, RZ, P1, !PT ;  /* 0x00000005ff077c10 */ /* 0x004fe20008ffe4ff */
[----:B-1----:R-:W-:-:S05]  /*00a0*/  IMAD R8, R3, UR6, R8 ;  /* 0x0000000603087c24 */ /* 0x002fca000f8e0208 */
[----:B0-----:R-:W-:-:S13]  /*00b0*/  ISETP.GE.AND P0, PT, R8, UR7, PT ;  /* 0x0000000708007c0c */ /* 0x001fda000bf06270 */
[----:B------:R-:W-:Y:S05]  /*00c0*/  @P0 EXIT ;  /* 0x000000000000094d */ /* 0x000fea0003800000 */
[----:B------:R-:W0:Y:S01]  /*00d0*/  LDC.64 R2, c[0x0][0x380] ;  /* 0x0000e000ff027b82 */ /* 0x000e220000000a00 */
[----:B------:R-:W1:Y:S07]  /*00e0*/  LDCU.64 UR4, c[0x0][0x358] ;  /* 0x00006b00ff0477ac */ /* 0x000e6e0008000a00 */
[----:B------:R-:W2:Y:S08]  /*00f0*/  LDC.64 R12, c[0x0][0x388] ;  /* 0x0000e200ff0c7b82 */ /* 0x000eb00000000a00 */
[----:B------:R-:W3:Y:S01]  /*0100*/  LDC.64 R14, c[0x0][0x390] ;  /* 0x0000e400ff0e7b82 */ /* 0x000ee20000000a00 */
[----:B0-----:R-:W-:-:S05]  /*0110*/  IMAD.WIDE R2, R8, 0x4, R2 ;  /* 0x0000000408027825 */ /* 0x001fca00078e0202 */
[----:B-1----:R-:W4:Y:S01]  /*0120*/  LDG.E R11, desc[UR4][R2.64] ;  /* 0x00000004020b7981 */ /* 0x002f22000c1e1900 */
[----:B--2---:R-:W-:-:S05]  /*0130*/  IMAD.WIDE R12, R8, 0x4, R12 ;  /* 0x00000004080c7825 */ /* 0x004fca00078e020c */
[----:B------:R-:W4:Y:S01]  /*0140*/  LDG.E R0, desc[UR4][R12.64] ;  /* 0x000000040c007981 */ /* 0x000f22000c1e1900 */
[----:B---3--:R-:W-:-:S04]  /*0150*/  IMAD.WIDE R14, R8, 0x4, R14 ;  /* 0x00000004080e7825 */ /* 0x008fc800078e020e */
[----:B----4-:R-:W-:-:S05]  /*0160*/  IMAD.IADD R11, R11, 0x1, R0 ;  /* 0x000000010b0b7824 */ /* 0x010fca00078e0200 */
[----:B------:R0:W-:Y:S04]  /*0170*/  STG.E desc[UR4][R14.64], R11 ;  /* 0x0000000b0e007986 */ /* 0x0001e8000c101904 */
[----:B------:R-:W2:Y:S04]  /*0180*/  LDG.E R9, desc[UR4][R2.64] ;  /* 0x0000000402097981 */ /* 0x000ea8000c1e1900 */
[----:B------:R-:W2:Y:S01]  /*0190*/  LDG.E R10, desc[UR4][R12.64] ;  /* 0x000000040c0a7981 */ /* 0x000ea2000c1e1900 */
[----:B------:R-:W-:Y:S01]  /*01a0*/  MOV R0, 0x0 ;  /* 0x0000000000007802 */ /* 0x000fe20000000f00 */
[----:B------:R-:W1:Y:S03]  /*01b0*/  LDCU.64 UR4, c[0x4][0x30] ;  /* 0x01000600ff0477ac */ /* 0x000e660008000a00 */
[----:B------:R0:W3:Y:S01]  /*01c0*/  LDC.64 R16, c[0x4][R0] ;  /* 0x0100000000107b82 */ /* 0x0000e20000000a00 */
[----:B-1----:R-:W-:Y:S01]  /*01d0*/  MOV R4, UR4 ;  /* 0x0000000400047c02 */ /* 0x002fe20008000f00 */
[----:B------:R-:W-:Y:S01]  /*01e0*/  IMAD.U32 R5, RZ, RZ, UR5 ;  /* 0x00000005ff057e24 */ /* 0x000fe2000f8e00ff */
[----:B--23--:R0:W-:Y:S06]  /*01f0*/  STL.128 [R1], R8 ;  /* 0x0000000801007387 */ /* 0x00c1ec0000100c00 */
[----:B------:R-:W-:-:S07]  /*0200*/  LEPC R20, `(.L_x_0) ;  /* 0x000000001014794e */ /* 0x000fce0000000000 */
[----:B0-----:R-:W-:Y:S05]  /*0210*/  CALL.ABS.NOINC R16 ;  /* 0x0000000010007343 */ /* 0x001fea0003c00000 */
.L_x_0:
[----:B------:R-:W-:Y:S05]  /*0220*/  EXIT ;  /* 0x000000000000794d */ /* 0x000fea0003800000 */
.L_x_1:
[----:B------:R-:W-:-:S00]  /*0230*/  BRA `(.L_x_1) ;  /* 0xfffffffc00fc7947 */ /* 0x000fc0000383ffff */
[----:B------:R-:W-:-:S00]  /*0240*/  NOP ;  /* 0x0000000000007918 */ /* 0x000fc00000000000 */
        /* <DEDUP_REMOVED lines=11> */
.L_x_12:


//--------------------- .text._Z8array_3dPii      --------------------------
	.section	.text._Z8array_3dPii,"ax",@progbits
	.align	128
        .global         _Z8array_3dPii
        .type           _Z8array_3dPii,@function
        .size           _Z8array_3dPii,(.L_x_13 - _Z8array_3dPii)
        .other          _Z8array_3dPii,@"STO_CUDA_ENTRY STV_DEFAULT"
_Z8array_3dPii:
.text._Z8array_3dPii:
[----:B------:R-:W0:Y:S01]  /*0000*/  LDC R1, c[0x0][0x37c] ;  /* 0x0000df00ff017b82 */ /* 0x000e220000000800 */
[----:B------:R-:W1:Y:S01]  /*0010*/  S2R R0, SR_CTAID.Y ;  /* 0x0000000000007919 */ /* 0x000e620000002600 */
[----:B------:R-:W2:Y:S06]  /*0020*/  LDCU UR6, c[0x0][0x2fc] ;  /* 0x00005f80ff0677ac */ /* 0x000eac0008000800 */
[----:B------:R-:W1:Y:S01]  /*0030*/  S2UR UR9, SR_CTAID.Z ;  /* 0x00000000000979c3 */ /* 0x000e620000002700 */
[----:B0-----:R-:W-:Y:S01]  /*0040*/  IADD3 R1, PT, PT, R1, -0x8, RZ ;  /* 0xfffffff801017810 */ /* 0x001fe20007ffe0ff */
[----:B------:R-:W0:Y:S01]  /*0050*/  S2R R3, SR_TID.Y ;  /* 0x0000000000037919 */ /* 0x000e220000002200 */
[----:B------:R-:W3:Y:S01]  /*0060*/  LDCU UR7, c[0x0][0x360] ;  /* 0x00006c00ff0777ac */ /* 0x000ee20008000800 */
[----:B------:R-:W0:Y:S01]  /*0070*/  S2R R2, SR_TID.Z ;  /* 0x0000000000027919 */ /* 0x000e220000002300 */
[----:B------:R-:W4:Y:S03]  /*0080*/  LDCU UR5, c[0x0][0x368] ;  /* 0x00006d00ff0577ac */ /* 0x000f260008000800 */
[----:B------:R-:W5:Y:S01]  /*0090*/  S2UR UR8, SR_CTAID.X ;  /* 0x00000000000879c3 */ /* 0x000f620000002500 */
[----:B------:R-:W3:Y:S01]  /*00a0*/  S2R R5, SR_TID.X ;  /* 0x0000000000057919 */ /* 0x000ee20000002100 */
[----:B------:R-:W4:Y:S01]  /*00b0*/  LDCU UR4, c[0x0][0x364] ;  /* 0x00006c80ff0477ac */ /* 0x000f220008000800 */
[----:B------:R-:W2:Y:S05]  /*00c0*/  LDCU UR10, c[0x0][0x388] ;  /* 0x00007100ff0a77ac */ /* 0x000eaa0008000800 */
[----:B------:R-:W5:Y:S08]  /*00d0*/  LDC R7, c[0x0][0x370] ;  /* 0x0000dc00ff077b82 */ /* 0x000f700000000800 */
[----:B------:R-:W1:Y:S01]  /*00e0*/  LDC R9, c[0x0][0x378] ;  /* 0x0000de00ff097b82 */ /* 0x000e620000000800 */
[----:B----4-:R-:W-:-:S02]  /*00f0*/  UIMAD UR4, UR5, UR4, URZ ;  /* 0x00000004050472a4 */ /* 0x010fc4000f8e02ff */
[----:B0-----:R-:W-:Y:S01]  /*0100*/  IMAD R3, R3, UR5, R2 ;  /* 0x0000000503037c24 */ /* 0x001fe2000f8e0202 */
[----:B------:R-:W0:Y:S01]  /*0110*/  LDCU UR5, c[0x0][0x2f8] ;  /* 0x00005f00ff0577ac */ /* 0x000e220008000800 */
[----:B-1----:R-:W-:-:S04]  /*0120*/  IMAD R0, R0, R9, UR9 ;  /* 0x0000000900007e24 */ /* 0x002fc8000f8e0209 */
[----:B-----5:R-:W-:-:S04]  /*0130*/  IMAD R0, R0, R7, UR8 ;  /* 0x0000000800007e24 */ /* 0x020fc8000f8e0207 */
[----:B------:R-:W-:Y:S01]  /*0140*/  IMAD R0, R0, UR4, R3 ;  /* 0x0000000400007c24 */ /* 0x000fe2000f8e0203 */
[----:B0-----:R-:W-:-:S03]  /*0150*/  IADD3 R6, P1, PT, R1, UR5, RZ ;  /* 0x0000000501067c10 */ /* 0x001fc6000ff3e0ff */
[----:B---3--:R-:W-:Y:S01]  /*0160*/  IMAD R2, R0, UR7, R5 ;  /* 0x0000000700027c24 */ /* 0x008fe2000f8e0205 */
[----:B--2---:R-:W-:-:S04]  /*0170*/  IADD3.X R7, PT, PT, RZ, UR6, RZ, P1, !PT ;  /* 0x00000006ff077c10 */ /* 0x004fc80008ffe4ff */
[----:B------:R-:W-:-:S13]  /*0180*/  ISETP.GE.AND P0, PT, R2, UR10, PT ;  /* 0x0000000a02007c0c */ /* 0x000fda000bf06270 */
[----:B------:R-:W-:Y:S05]  /*0190*/  @P0 EXIT ;  /* 0x000000000000094d */ /* 0x000fea0003800000 */
[----:B------:R-:W0:Y:S01]  /*01a0*/  LDC.64 R8, c[0x0][0x380] ;  /* 0x0000e000ff087b82 */ /* 0x000e220000000a00 */
[----:B------:R-:W1:Y:S01]  /*01b0*/  LDCU.64 UR4, c[0x0][0x358] ;  /* 0x00006b00ff0477ac */ /* 0x000e620008000a00 */
[----:B0-----:R-:W-:-:S05]  /*01c0*/  IMAD.WIDE R8, R2, 0x4, R8 ;  /* 0x0000000402087825 */ /* 0x001fca00078e0208 */
[----:B-1----:R-:W2:Y:S01]  /*01d0*/  LDG.E R3, desc[UR4][R8.64] ;  /* 0x0000000408037981 */ /* 0x002ea2000c1e1900 */
[----:B------:R-:W-:Y:S01]  /*01e0*/  MOV R0, 0x0 ;  /* 0x0000000000007802 */ /* 0x000fe20000000f00 */
[----:B------:R-:W0:Y:S03]  /*01f0*/  LDCU.64 UR4, c[0x4][0x28] ;  /* 0x01000500ff0477ac */ /* 0x000e260008000a00 */
[----:B------:R1:W3:Y:S01]  /*0200*/  LDC.64 R10, c[0x4][R0] ;  /* 0x01000000000a7b82 */ /* 0x0002e20000000a00 */
[----:B0-----:R-:W-:Y:S02]  /*0210*/  MOV R4, UR4 ;  /* 0x0000000400047c02 */ /* 0x001fe40008000f00 */
[----:B------:R-:W-:Y:S01]  /*0220*/  MOV R5, UR5 ;  /* 0x0000000500057c02 */ /* 0x000fe20008000f00 */
[----:B--23--:R1:W-:Y:S06]  /*0230*/  STL.64 [R1], R2 ;  /* 0x0000000201007387 */ /* 0x00c3ec0000100a00 */
[----:B------:R-:W-:-:S07]  /*0240*/  LEPC R20, `(.L_x_2) ;  /* 0x000000001014794e */ /* 0x000fce0000000000 */
[----:B-1----:R-:W-:Y:S05]  /*0250*/  CALL.ABS.NOINC R10 ;  /* 0x000000000a007343 */ /* 0x002fea0003c00000 */
.L_x_2:
[----:B------:R-:W-:Y:S05]  /*0260*/  EXIT ;  /* 0x000000000000794d */ /* 0x000fea0003800000 */
.L_x_3:
        /* <DEDUP_REMOVED lines=9> */
.L_x_13:


//--------------------- .text._Z14array_2dblock2Pii --------------------------
	.section	.text._Z14array_2dblock2Pii,"ax",@progbits
	.align	128
        .global         _Z14array_2dblock2Pii
        .type           _Z14array_2dblock2Pii,@function
        .size           _Z14array_2dblock2Pii,(.L_x_14 - _Z14array_2dblock2Pii)
        .other          _Z14array_2dblock2Pii,@"STO_CUDA_ENTRY STV_DEFAULT"
_Z14array_2dblock2Pii:
.text._Z14array_2dblock2Pii:
[----:B------:R-:W0:Y:S01]  /*0000*/  LDC R1, c[0x0][0x37c] ;  /* 0x0000df00ff017b82 */ /* 0x000e220000000800 */
[----:B------:R-:W1:Y:S01]  /*0010*/  S2R R7, SR_CTAID.Y ;  /* 0x0000000000077919 */ /* 0x000e620000002600 */
[----:B------:R-:W2:Y:S06]  /*0020*/  LDCU UR5, c[0x0][0x2fc] ;  /* 0x00005f80ff0577ac */ /* 0x000eac0008000800 */
[----:B------:R-:W1:Y:S01]  /*0030*/  S2UR UR8, SR_CTAID.X ;  /* 0x00000000000879c3 */ /* 0x000e620000002500 */
[----:B0-----:R-:W-:Y:S01]  /*0040*/  VIADD R1, R1, 0xfffffff8 ;  /* 0xfffffff801017836 */ /* 0x001fe20000000000 */
[----:B------:R-:W0:Y:S01]  /*0050*/  S2R R3, SR_TID.Y ;  /* 0x0000000000037919 */ /* 0x000e220000002200 */
[----:B------:R-:W3:Y:S01]  /*0060*/  LDCU UR6, c[0x0][0x360] ;  /* 0x00006c00ff0677ac */ /* 0x000ee20008000800 */
[----:B------:R-:W3:Y:S01]  /*0070*/  S2R R5, SR_TID.X ;  /* 0x0000000000057919 */ /* 0x000ee20000002100 */
[----:B------:R-:W0:Y:S03]  /*0080*/  LDCU UR7, c[0x0][0x364] ;  /* 0x00006c80ff0777ac */ /* 0x000e260008000800 */
[----:B------:R-:W1:Y:S01]  /*0090*/  LDC R0, c[0x0][0x370] ;  /* 0x0000dc00ff007b82 */ /* 0x000e620000000800 */
[----:B------:R-:W4:Y:S01]  /*00a0*/  LDCU UR9, c[0x0][0x388] ;  /* 0x00007100ff0977ac */ /* 0x000f220008000800 */
[----:B------:R-:W5:Y:S01]  /*00b0*/  LDCU UR4, c[0x0][0x2f8] ;  /* 0x00005f00ff0477ac */ /* 0x000f620008000800 */
[----:B-1----:R-:W-:Y:S01]  /*00c0*/  IMAD R0, R0, R7, UR8 ;  /* 0x0000000800007e24 */ /* 0x002fe2000f8e0207 */
[----:B-----5:R-:W-:-:S03]  /*00d0*/  IADD3 R6, P1, PT, R1, UR4, RZ ;  /* 0x0000000401067c10 */ /* 0x020fc6000ff3e0ff */
[----:B0-----:R-:W-:Y:S02]  /*00e0*/  IMAD R0, R0, UR7, R3 ;  /* 0x0000000700007c24 */ /* 0x001fe4000f8e0203 */
[----:B--2---:R-:W-:Y:S02]  /*00f0*/  IMAD.X R7, RZ, RZ, UR5, P1 ;  /* 0x00000005ff077e24 */ /* 0x004fe400088e06ff */
[----:B---3--:R-:W-:-:S05]  /*0100*/  IMAD R2, R0, UR6, R5 ;  /* 0x0000000600027c24 */ /* 0x008fca000f8e0205 */
[----:B----4-:R-:W-:-:S13]  /*0110*/  ISETP.GE.AND P0, PT, R2, UR9, PT ;  /* 0x0000000902007c0c */ /* 0x010fda000bf06270 */
        /* <DEDUP_REMOVED lines=13> */
.L_x_4:
[----:B------:R-:W-:Y:S05]  /*01f0*/  EXIT ;  /* 0x000000000000794d */ /* 0x000fea0003800000 */
.L_x_5:
        /* <DEDUP_REMOVED lines=16> */
.L_x_14:


//--------------------- .text._Z13array_2dblockPi --------------------------
	.section	.text._Z13array_2dblockPi,"ax",@progbits
	.align	128
        .global         _Z13array_2dblockPi
        .type           _Z13array_2dblockPi,@function
        .size           _Z13array_2dblockPi,(.L_x_15 - _Z13array_2dblockPi)
        .other          _Z13array_2dblockPi,@"STO_CUDA_ENTRY STV_DEFAULT"
_Z13array_2dblockPi:
.text._Z13array_2dblockPi:
[----:B------:R-:W0:Y:S01]  /*0000*/  LDC R1, c[0x0][0x37c] ;  /* 0x0000df00ff017b82 */ /* 0x000e220000000800 */
[----:B------:R-:W1:Y:S01]  /*0010*/  S2R R7, SR_CTAID.Y ;  /* 0x0000000000077919 */ /* 0x000e620000002600 */
[----:B------:R-:W2:Y:S06]  /*0020*/  LDCU UR6, c[0x0][0x2fc] ;  /* 0x00005f80ff0677ac */ /* 0x000eac0008000800 */
[----:B------:R-:W1:Y:S01]  /*0030*/  S2UR UR9, SR_CTAID.X ;  /* 0x00000000000979c3 */ /* 0x000e620000002500 */
[----:B0-----:R-:W-:Y:S01]  /*0040*/  IADD3 R1, PT, PT, R1, -0x8, RZ ;  /* 0xfffffff801017810 */ /* 0x001fe20007ffe0ff */
[----:B------:R-:W0:Y:S01]  /*0050*/  S2R R3, SR_TID.Y ;  /* 0x0000000000037919 */ /* 0x000e220000002200 */
[----:B------:R-:W3:Y:S01]  /*0060*/  LDCU UR7, c[0x0][0x360] ;  /* 0x00006c00ff0777ac */ /* 0x000ee20008000800 */
[----:B------:R-:W3:Y:S01]  /*0070*/  S2R R5, SR_TID.X ;  /* 0x0000000000057919 */ /* 0x000ee20000002100 */
[----:B------:R-:W0:Y:S03]  /*0080*/  LDCU UR8, c[0x0][0x364] ;  /* 0x00006c80ff0877ac */ /* 0x000e260008000800 */
[----:B------:R-:W1:Y:S01]  /*0090*/  LDC R0, c[0x0][0x370] ;  /* 0x0000dc00ff007b82 */ /* 0x000e620000000800 */
[----:B------:R-:W4:Y:S07]  /*00a0*/  LDCU.64 UR4, c[0x0][0x358] ;  /* 0x00006b00ff0477ac */ /* 0x000f2e0008000a00 */
[----:B------:R-:W5:Y:S01]  /*00b0*/  LDC.64 R8, c[0x0][0x380] ;  /* 0x0000e000ff087b82 */ /* 0x000f620000000a00 */
[----:B-1----:R-:W-:-:S04]  /*00c0*/  IMAD R0, R0, R7, UR9 ;  /* 0x0000000900007e24 */ /* 0x002fc8000f8e0207 */
[----:B0-----:R-:W-:Y:S01]  /*00d0*/  IMAD R0, R0, UR8, R3 ;  /* 0x0000000800007c24 */ /* 0x001fe2000f8e0203 */
[----:B------:R-:W0:Y:S03]  /*00e0*/  LDCU.64 UR8, c[0x4][0x18] ;  /* 0x01000300ff0877ac */ /* 0x000e260008000a00 */
[----:B---3--:R-:W-:-:S04]  /*00f0*/  IMAD R2, R0, UR7, R5 ;  /* 0x0000000700027c24 */ /* 0x008fc8000f8e0205 */
[----:B-----5:R-:W-:-:S05]  /*0100*/  IMAD.WIDE R8, R2, 0x4, R8 ;  /* 0x0000000402087825 */ /* 0x020fca00078e0208 */
[----:B----4-:R-:W3:Y:S01]  /*0110*/  LDG.E R3, desc[UR4][R8.64] ;  /* 0x0000000408037981 */ /* 0x010ee2000c1e1900 */
[----:B------:R-:W-:Y:S01]  /*0120*/  MOV R0, 0x0 ;  /* 0x0000000000007802 */ /* 0x000fe20000000f00 */
[----:B------:R-:W1:Y:S03]  /*0130*/  LDCU UR4, c[0x0][0x2f8] ;  /* 0x00005f00ff0477ac */ /* 0x000e660008000800 */
[----:B------:R4:W3:Y:S01]  /*0140*/  LDC.64 R10, c[0x4][R0] ;  /* 0x01000000000a7b82 */ /* 0x0008e20000000a00 */
[----:B0-----:R-:W-:Y:S02]  /*0150*/  MOV R4, UR8 ;  /* 0x0000000800047c02 */ /* 0x001fe40008000f00 */
[----:B------:R-:W-:Y:S02]  /*0160*/  MOV R5, UR9 ;  /* 0x0000000900057c02 */ /* 0x000fe40008000f00 */
[----:B-1----:R-:W-:-:S04]  /*0170*/  IADD3 R6, P0, PT, R1, UR4, RZ ;  /* 0x0000000401067c10 */ /* 0x002fc8000ff1e0ff */
[----:B--2---:R-:W-:Y:S01]  /*0180*/  IADD3.X R7, PT, PT, RZ, UR6, RZ, P0, !PT ;  /* 0x00000006ff077c10 */ /* 0x004fe200087fe4ff */
[----:B---3--:R4:W-:Y:S08]  /*0190*/  STL.64 [R1], R2 ;  /* 0x0000000201007387 */ /* 0x0089f00000100a00 */
[----:B------:R-:W-:-:S07]  /*01a0*/  LEPC R20, `(.L_x_6) ;  /* 0x000000001014794e */ /* 0x000fce0000000000 */
[----:B----4-:R-:W-:Y:S05]  /*01b0*/  CALL.ABS.NOINC R10 ;  /* 0x000000000a007343 */ /* 0x010fea0003c00000 */
.L_x_6:
[----:B------:R-:W-:Y:S05]  /*01c0*/  EXIT ;  /* 0x000000000000794d */ /* 0x000fea0003800000 */
.L_x_7:
        /* <DEDUP_REMOVED lines=11> */
.L_x_15:


//--------------------- .text._Z13array_2d_gridPi --------------------------
	.section	.text._Z13array_2d_gridPi,"ax",@progbits
	.align	128
        .global         _Z13array_2d_gridPi
        .type           _Z13array_2d_gridPi,@function
        .size           _Z13array_2d_gridPi,(.L_x_16 - _Z13array_2d_gridPi)
        .other          _Z13array_2d_gridPi,@"STO_CUDA_ENTRY STV_DEFAULT"
_Z13array_2d_gridPi:
.text._Z13array_2d_gridPi:
[----:B------:R-:W0:Y:S01]  /*0000*/  LDC R1, c[0x0][0x37c] ;  /* 0x0000df00ff017b82 */ /* 0x000e220000000800 */
[----:B------:R-:W1:Y:S01]  /*0010*/  S2R R13, SR_CTAID.X ;  /* 0x00000000000d7919 */ /* 0x000e620000002500 */
[----:B------:R-:W2:Y:S06]  /*0020*/  LDCU UR6, c[0x0][0x2fc] ;  /* 0x00005f80ff0677ac */ /* 0x000eac0008000800 */
[----:B------:R-:W3:Y:S01]  /*0030*/  LDC.64 R2, c[0x0][0x380] ;  /* 0x0000e000ff027b82 */ /* 0x000ee20000000a00 */
[----:B0-----:R-:W-:Y:S01]  /*0040*/  VIADD R1, R1, 0xffffffe8 ;  /* 0xffffffe801017836 */ /* 0x001fe20000000000 */
[----:B------:R-:W1:Y:S01]  /*0050*/  S2R R10, SR_CTAID.Y ;  /* 0x00000000000a7919 */ /* 0x000e620000002600 */
[----:B------:R-:W0:Y:S01]  /*0060*/  LDCU UR7, c[0x0][0x360] ;  /* 0x00006c00ff0777ac */ /* 0x000e220008000800 */
[----:B------:R-:W0:Y:S01]  /*0070*/  S2R R12, SR_TID.X ;  /* 0x00000000000c7919 */ /* 0x000e220000002100 */
[----:B------:R-:W1:Y:S01]  /*0080*/  LDCU UR8, c[0x0][0x370] ;  /* 0x00006e00ff0877ac */ /* 0x000e620008000800 */
[----:B------:R-:W4:Y:S01]  /*0090*/  LDCU.64 UR4, c[0x0][0x358] ;  /* 0x00006b00ff0477ac */ /* 0x000f220008000a00 */
[----:B-1----:R-:W-:Y:S01]  /*00a0*/  IMAD R11, R10, UR8, R13 ;  /* 0x000000080a0b7c24 */ /* 0x002fe2000f8e020d */
[----:B------:R-:W-:Y:S01]  /*00b0*/  MOV R0, 0x0 ;  /* 0x0000000000007802 */ /* 0x000fe20000000f00 */
[----:B------:R-:W1:Y:S02]  /*00c0*/  LDCU.64 UR8, c[0x4][0x10] ;  /* 0x01000200ff0877ac */ /* 0x000e640008000a00 */
[----:B0-----:R-:W-:-:S04]  /*00d0*/  IMAD R11, R11, UR7, R12 ;  /* 0x000000070b0b7c24 */ /* 0x001fc8000f8e020c */
[----:B---3--:R-:W-:-:S06]  /*00e0*/  IMAD.WIDE R2, R11, 0x4, R2 ;  /* 0x000000040b027825 */ /* 0x008fcc00078e0202 */
[----:B----4-:R-:W3:Y:S01]  /*00f0*/  LDG.E R2, desc[UR4][R2.64] ;  /* 0x0000000402027981 */ /* 0x010ee2000c1e1900 */
[----:B------:R-:W0:Y:S01]  /*0100*/  LDCU UR4, c[0x0][0x2f8] ;  /* 0x00005f00ff0477ac */ /* 0x000e220008000800 */
[----:B------:R4:W3:Y:S02]  /*0110*/  LDC.64 R8, c[0x4][R0] ;  /* 0x0100000000087b82 */ /* 0x0008e40000000a00 */
[----:B------:R4:W-:Y:S01]  /*0120*/  STL.64 [R1], R12 ;  /* 0x0000000c01007387 */ /* 0x0009e20000100a00 */
[----:B-1----:R-:W-:Y:S01]  /*0130*/  IMAD.U32 R4, RZ, RZ, UR8 ;  /* 0x00000008ff047e24 */ /* 0x002fe2000f8e00ff */
[----:B------:R-:W-:Y:S02]  /*0140*/  MOV R5, UR9 ;  /* 0x0000000900057c02 */ /* 0x000fe40008000f00 */
[----:B------:R4:W-:Y:S01]  /*0150*/  STL.64 [R1+0x8], R10 ;  /* 0x0000080a01007387 */ /* 0x0009e20000100a00 */
[----:B0-----:R-:W-:-:S04]  /*0160*/  IADD3 R6, P0, PT, R1, UR4, RZ ;  /* 0x0000000401067c10 */ /* 0x001fc8000ff1e0ff */
[----:B--2---:R-:W-:Y:S01]  /*0170*/  IADD3.X R7, PT, PT, RZ, UR6, RZ, P0, !PT ;  /* 0x00000006ff077c10 */ /* 0x004fe200087fe4ff */
[----:B---3--:R4:W-:Y:S08]  /*0180*/  STL [R1+0x10], R2 ;  /* 0x0000100201007387 */ /* 0x0089f00000100800 */
[----:B------:R-:W-:-:S07]  /*0190*/  LEPC R20, `(.L_x_8) ;  /* 0x000000001014794e */ /* 0x000fce0000000000 */
[----:B----4-:R-:W-:Y:S05]  /*01a0*/  CALL.ABS.NOINC R8 ;  /* 0x0000000008007343 */ /* 0x010fea0003c00000 */
.L_x_8:
[----:B------:R-:W-:Y:S05]  /*01b0*/  EXIT ;  /* 0x000000000000794d */ /* 0x000fea0003800000 */
.L_x_9:
        /* <DEDUP_REMOVED lines=12> */
.L_x_16:


//--------------------- .text._Z4showv            --------------------------
	.section	.text._Z4showv,"ax",@progbits
	.align	128
        .global         _Z4showv
        .type           _Z4showv,@function
        .size           _Z4showv,(.L_x_17 - _Z4showv)
        .other          _Z4showv,@"STO_CUDA_ENTRY STV_DEFAULT"
_Z4showv:
.text._Z4showv:
[----:B------:R-:W0:Y:S01]  /*0000*/  LDC R1, c[0x0][0x37c] ;  /* 0x0000df00ff017b82 */ /* 0x000e220000000800 */
[----:B------:R-:W1:Y:S01]  /*0010*/  S2R R8, SR_CTAID.X ;  /* 0x0000000000087919 */ /* 0x000e620000002500 */
[----:B0-----:R-:W-:Y:S01]  /*0020*/  VIADD R1, R1, 0xffffffe8 ;  /* 0xffffffe801017836 */ /* 0x001fe20000000000 */
[----:B------:R-:W-:Y:S01]  /*0030*/  MOV R0, 0x0 ;  /* 0x0000000000007802 */ /* 0x000fe20000000f00 */
[----:B------:R-:W0:Y:S01]  /*0040*/  LDCU UR4, c[0x0][0x2f8] ;  /* 0x00005f00ff0477ac */ /* 0x000e220008000800 */
[----:B------:R-:W1:Y:S03]  /*0050*/  S2R R9, SR_CTAID.Y ;  /* 0x0000000000097919 */ /* 0x000e660000002600 */
[----:B------:R2:W3:Y:S01]  /*0060*/  LDC.64 R2, c[0x4][R0] ;  /* 0x0100000000027b82 */ /* 0x0004e20000000a00 */
[----:B------:R-:W4:Y:S01]  /*0070*/  LDCU.64 UR6, c[0x4][0x8] ;  /* 0x01000100ff0677ac */ /* 0x000f220008000a00 */
[----:B------:R-:W5:Y:S01]  /*0080*/  S2R R10, SR_CTAID.Z ;  /* 0x00000000000a7919 */ /* 0x000f620000002700 */
[----:B------:R-:W2:Y:S01]  /*0090*/  LDCU UR5, c[0x0][0x2fc] ;  /* 0x00005f80ff0577ac */ /* 0x000ea20008000800 */
[----:B------:R-:W5:Y:S01]  /*00a0*/  S2R R11, SR_TID.X ;  /* 0x00000000000b7919 */ /* 0x000f620000002100 */
[----:B------:R-:W5:Y:S01]  /*00b0*/  S2R R12, SR_TID.Y ;  /* 0x00000000000c7919 */ /* 0x000f620000002200 */
[----:B------:R-:W5:Y:S01]  /*00c0*/  S2R R13, SR_TID.Z ;  /* 0x00000000000d7919 */ /* 0x000f620000002300 */
[----:B0-----:R-:W-:Y:S01]  /*00d0*/  IADD3 R6, P0, PT, R1, UR4, RZ ;  /* 0x0000000401067c10 */ /* 0x001fe2000ff1e0ff */
[----:B----4-:R-:W-:Y:S01]  /*00e0*/  IMAD.U32 R4, RZ, RZ, UR6 ;  /* 0x00000006ff047e24 */ /* 0x010fe2000f8e00ff */
[----:B------:R-:W-:-:S03]  /*00f0*/  MOV R5, UR7 ;  /* 0x0000000700057c02 */ /* 0x000fc60008000f00 */
[----:B--2---:R-:W-:Y:S01]  /*0100*/  IMAD.X R7, RZ, RZ, UR5, P0 ;  /* 0x00000005ff077e24 */ /* 0x004fe200080e06ff */
[----:B-1----:R0:W-:Y:S04]  /*0110*/  STL.64 [R1], R8 ;  /* 0x0000000801007387 */ /* 0x0021e80000100a00 */
[----:B-----5:R0:W-:Y:S04]  /*0120*/  STL.64 [R1+0x8], R10 ;  /* 0x0000080a01007387 */ /* 0x0201e80000100a00 */
[----:B------:R0:W-:Y:S02]  /*0130*/  STL.64 [R1+0x10], R12 ;  /* 0x0000100c01007387 */ /* 0x0001e40000100a00 */
[----:B------:R-:W-:-:S07]  /*0140*/  LEPC R20, `(.L_x_10) ;  /* 0x000000001014794e */ /* 0x000fce0000000000 */
[----:B0--3--:R-:W-:Y:S05]  /*0150*/  CALL.ABS.NOINC R2 ;  /* 0x0000000002007343 */ /* 0x009fea0003c00000 */
.L_x_10:
[----:B------:R-:W-:Y:S05]  /*0160*/  EXIT ;  /* 0x000000000000794d */ /* 0x000fea0003800000 */
.L_x_11:
        /* <DEDUP_REMOVED lines=9> */
.L_x_17:


//--------------------- .nv.global.init           --------------------------
	.section	.nv.global.init,"aw",@progbits
.nv.global.init:
	.type		$str$2,@object
	.size		$str$2,($str$4 - $str$2)
$str$2:
        /*0000*/ 	.byte	0x67, 0x69, 0x64, 0x3a, 0x20, 0x25, 0x64, 0x3a, 0x20, 0x25, 0x64, 0x20, 0x0a, 0x00
	.type		$str$4,@object
	.size		$str$4,($str$5 - $str$4)
$str$4:
        /*000e*/ 	.byte	0x67, 0x69, 0x64, 0x3a, 0x20, 0x25, 0x64, 0x20, 0x3a, 0x20, 0x25, 0x64, 0x20, 0x0a, 0x00
	.type		$str$5,@object
	.size		$str$5,($str$3 - $str$5)
$str$5:
        /*001d*/ 	.byte	0x67, 0x69, 0x64, 0x3a, 0x20, 0x25, 0x64, 0x2c, 0x20, 0x61, 0x3a, 0x20, 0x25, 0x64, 0x2c, 0x20
        /*002d*/ 	.byte	0x62, 0x3a, 0x20, 0x25, 0x64, 0x2c, 0x20, 0x61, 0x2b, 0x62, 0x3d, 0x25, 0x64, 0x0a, 0x00
	.type		$str$3,@object
	.size		$str$3,($str$1 - $str$3)
$str$3:
        /*003c*/ 	.byte	0x74, 0x68, 0x65, 0x20, 0x67, 0x69, 0x64, 0x20, 0x69, 0x73, 0x20, 0x73, 0x6d, 0x61, 0x6c, 0x6c
        /*004c*/ 	.byte	0x65, 0x72, 0x20, 0x74, 0x68, 0x61, 0x6e, 0x20, 0x73, 0x69, 0x7a, 0x65, 0x21, 0x20, 0x67, 0x69
        /*005c*/ 	.byte	0x64, 0x3a, 0x20, 0x25, 0x64, 0x3a, 0x20, 0x25, 0x64, 0x20, 0x0a, 0x00
	.type		$str$1,@object
	.size		$str$1,($str - $str$1)
$str$1:
        /*0068*/ 	.byte	0x74, 0x68, 0x72, 0x65, 0x61, 0x64, 0x5f, 0x69, 0x64, 0x3a, 0x20, 0x25, 0x64, 0x2c, 0x20, 0x62
        /*0078*/ 	.byte	0x6c, 0x6f, 0x63, 0x6b, 0x5f, 0x78, 0x3a, 0x20, 0x25, 0x64, 0x2c, 0x20, 0x62, 0x6c, 0x6f, 0x63
        /*0088*/ 	.byte	0x6b, 0x5f, 0x79, 0x3a, 0x20, 0x25, 0x64, 0x2c, 0x20, 0x67, 0x69, 0x64, 0x3a, 0x20, 0x25, 0x64
        /*0098*/ 	.byte	0x20, 0x3a, 0x20, 0x25, 0x64, 0x20, 0x0a, 0x00
	.type		$str,@object
	.size		$str,(.L_0 - $str)
$str:
        /*00a0*/ 	.byte	0x62, 0x6c, 0x6f, 0x63, 0x6b, 0x5f, 0x69, 0x64, 0x2e, 0x78, 0x3a, 0x20, 0x25, 0x64, 0x20, 0x2c
        /*00b0*/ 	.byte	0x20, 0x62, 0x6c, 0x6f, 0x63, 0x6b, 0x5f, 0x69, 0x64, 0x2e, 0x79, 0x3a, 0x20, 0x25, 0x64, 0x20
        /*00c0*/ 	.byte	0x2c, 0x62, 0x6c, 0x6f, 0x63, 0x6b, 0x5f, 0x69, 0x64, 0x2e, 0x7a, 0x3a, 0x20, 0x25, 0x64, 0x20
        /*00d0*/ 	.byte	0x2c, 0x74, 0x68, 0x72, 0x65, 0x61, 0x64, 0x5f, 0x69, 0x64, 0x2e, 0x78, 0x3a, 0x20, 0x25, 0x64
        /*00e0*/ 	.byte	0x20, 0x2c, 0x74, 0x68, 0x72, 0x65, 0x61, 0x64, 0x5f, 0x69, 0x64, 0x2e, 0x79, 0x3a, 0x20, 0x25
        /*00f0*/ 	.byte	0x64, 0x20, 0x2c, 0x74, 0x68, 0x72, 0x65, 0x61, 0x64, 0x5f, 0x69, 0x64, 0x2e, 0x7a, 0x3a, 0x20
        /*0100*/ 	.byte	0x25, 0x64, 0x20, 0x0a, 0x00
.L_0:


//--------------------- .nv.shared.reserved.0     --------------------------
	.section	.nv.shared.reserved.0,"aw",@nobits
	.weak		__nv_reservedSMEM_offset_0_alias
	.size		__nv_reservedSMEM_offset_0_alias, 0, 64
	.other		__nv_reservedSMEM_offset_0_alias,@"STO_CUDA_RESERVED_SHARED STV_DEFAULT"
__nv_reservedSMEM_offset_0_alias:
	.zero		0
	.zero		64


//--------------------- .nv.constant0._Z9sum_arrayPiS_S_i --------------------------
	.section	.nv.constant0._Z9sum_arrayPiS_S_i,"a",@progbits
	.sectionflags	@""
	.align	4
.nv.constant0._Z9sum_arrayPiS_S_i:
	.zero		924


//--------------------- .nv.constant0._Z8array_3dPii --------------------------
	.section	.nv.constant0._Z8array_3dPii,"a",@progbits
	.sectionflags	@""
	.align	4
.nv.constant0._Z8array_3dPii:
	.zero		908


//--------------------- .nv.constant0._Z14array_2dblock2Pii --------------------------
	.section	.nv.constant0._Z14array_2dblock2Pii,"a",@progbits
	.sectionflags	@""
	.align	4
.nv.constant0._Z14array_2dblock2Pii:
	.zero		908


//--------------------- .nv.constant0._Z13array_2dblockPi --------------------------
	.section	.nv.constant0._Z13array_2dblockPi,"a",@progbits
	.sectionflags	@""
	.align	4
.nv.constant0._Z13array_2dblockPi:
	.zero		904


//--------------------- .nv.constant0._Z13array_2d_gridPi --------------------------
	.section	.nv.constant0._Z13array_2d_gridPi,"a",@progbits
	.sectionflags	@""
	.align	4
.nv.constant0._Z13array_2d_gridPi:
	.zero		904


//--------------------- .nv.constant0._Z4showv    --------------------------
	.section	.nv.constant0._Z4showv,"a",@progbits
	.sectionflags	@""
	.align	4
.nv.constant0._Z4showv:
	.zero		896


//--------------------- SYMBOLS --------------------------

	.type		.nv.reservedSmem.offset0,@object
	.size		.nv.reservedSmem.offset0,0x4
	.type		vprintf,@function
